//
// Generated by NVIDIA NVVM Compiler
//
// Compiler Build ID: CL-36424714
// Cuda compilation tools, release 13.0, V13.0.88
// Based on NVVM 20.0.0
//

.version 9.0
.target sm_100
.address_size 64

	// .globl	_Z21batched_matmul_kernelPKfS0_Pfiiii

.visible .entry _Z21batched_matmul_kernelPKfS0_Pfiiii(
	.param .u64 .ptr .align 1 _Z21batched_matmul_kernelPKfS0_Pfiiii_param_0,
	.param .u64 .ptr .align 1 _Z21batched_matmul_kernelPKfS0_Pfiiii_param_1,
	.param .u64 .ptr .align 1 _Z21batched_matmul_kernelPKfS0_Pfiiii_param_2,
	.param .u32 _Z21batched_matmul_kernelPKfS0_Pfiiii_param_3,
	.param .u32 _Z21batched_matmul_kernelPKfS0_Pfiiii_param_4,
	.param .u32 _Z21batched_matmul_kernelPKfS0_Pfiiii_param_5,
	.param .u32 _Z21batched_matmul_kernelPKfS0_Pfiiii_param_6
)
{
	.reg .pred 	%p<15>;
	.reg .b32 	%r<58>;
	.reg .b32 	%f<68>;
	.reg .b64 	%rd<40>;

	ld.param.u64 	%rd5, [_Z21batched_matmul_kernelPKfS0_Pfiiii_param_0];
	ld.param.u64 	%rd6, [_Z21batched_matmul_kernelPKfS0_Pfiiii_param_1];
	ld.param.u64 	%rd4, [_Z21batched_matmul_kernelPKfS0_Pfiiii_param_2];
	ld.param.u32 	%r28, [_Z21batched_matmul_kernelPKfS0_Pfiiii_param_3];
	ld.param.u32 	%r29, [_Z21batched_matmul_kernelPKfS0_Pfiiii_param_4];
	ld.param.u32 	%r26, [_Z21batched_matmul_kernelPKfS0_Pfiiii_param_5];
	ld.param.u32 	%r27, [_Z21batched_matmul_kernelPKfS0_Pfiiii_param_6];
	cvta.to.global.u64 	%rd1, %rd6;
	cvta.to.global.u64 	%rd2, %rd5;
	mov.u32 	%r1, %ctaid.z;
	mov.u32 	%r30, %ctaid.y;
	mov.u32 	%r31, %ntid.y;
	mov.u32 	%r32, %tid.y;
	mad.lo.s32 	%r33, %r30, %r31, %r32;
	mov.u32 	%r34, %ctaid.x;
	mov.u32 	%r35, %ntid.x;
	mul.lo.s32 	%r3, %r34, %r35;
	mov.u32 	%r4, %tid.x;
	add.s32 	%r5, %r3, %r4;
	setp.ge.s32 	%p1, %r1, %r28;
	setp.ge.s32 	%p2, %r33, %r29;
	or.pred  	%p3, %p1, %p2;
	setp.ge.s32 	%p4, %r5, %r27;
	or.pred  	%p5, %p3, %p4;
	@%p5 bra 	$L__BB0_14;
	setp.lt.s32 	%p6, %r26, 1;
	mov.f32 	%f67, 0f00000000;
	@%p6 bra 	$L__BB0_13;
	mad.lo.s32 	%r37, %r29, %r1, %r33;
	mul.lo.s32 	%r6, %r37, %r26;
	mul.lo.s32 	%r7, %r26, %r1;
	and.b32  	%r8, %r26, 7;
	setp.lt.u32 	%p7, %r26, 8;
	mov.f32 	%f67, 0f00000000;
	mov.b32 	%r56, 0;
	@%p7 bra 	$L__BB0_5;
	and.b32  	%r56, %r26, 2147483640;
	neg.s32 	%r54, %r56;
	mul.lo.s32 	%r38, %r1, %r27;
	mad.lo.s32 	%r39, %r38, %r26, %r4;
	add.s32 	%r53, %r39, %r3;
	shl.b32 	%r12, %r27, 3;
	add.s64 	%rd3, %rd2, 16;
	mov.f32 	%f67, 0f00000000;
	mul.wide.s32 	%rd11, %r27, 4;
	mov.u32 	%r52, %r6;
$L__BB0_4:
	.pragma "nounroll";
	mul.wide.s32 	%rd7, %r52, 4;
	add.s64 	%rd8, %rd3, %rd7;
	ld.global.f32 	%f17, [%rd8+-16];
	mul.wide.s32 	%rd9, %r53, 4;
	add.s64 	%rd10, %rd1, %rd9;
	ld.global.f32 	%f18, [%rd10];
	fma.rn.f32 	%f19, %f17, %f18, %f67;
	ld.global.f32 	%f20, [%rd8+-12];
	add.s64 	%rd12, %rd10, %rd11;
	ld.global.f32 	%f21, [%rd12];
	fma.rn.f32 	%f22, %f20, %f21, %f19;
	ld.global.f32 	%f23, [%rd8+-8];
	add.s64 	%rd13, %rd12, %rd11;
	ld.global.f32 	%f24, [%rd13];
	fma.rn.f32 	%f25, %f23, %f24, %f22;
	ld.global.f32 	%f26, [%rd8+-4];
	add.s64 	%rd14, %rd13, %rd11;
	ld.global.f32 	%f27, [%rd14];
	fma.rn.f32 	%f28, %f26, %f27, %f25;
	ld.global.f32 	%f29, [%rd8];
	add.s64 	%rd15, %rd14, %rd11;
	ld.global.f32 	%f30, [%rd15];
	fma.rn.f32 	%f31, %f29, %f30, %f28;
	ld.global.f32 	%f32, [%rd8+4];
	add.s64 	%rd16, %rd15, %rd11;
	ld.global.f32 	%f33, [%rd16];
	fma.rn.f32 	%f34, %f32, %f33, %f31;
	ld.global.f32 	%f35, [%rd8+8];
	add.s64 	%rd17, %rd16, %rd11;
	ld.global.f32 	%f36, [%rd17];
	fma.rn.f32 	%f37, %f35, %f36, %f34;
	ld.global.f32 	%f38, [%rd8+12];
	add.s64 	%rd18, %rd17, %rd11;
	ld.global.f32 	%f39, [%rd18];
	fma.rn.f32 	%f67, %f38, %f39, %f37;
	add.s32 	%r54, %r54, 8;
	add.s32 	%r53, %r53, %r12;
	add.s32 	%r52, %r52, 8;
	setp.ne.s32 	%p8, %r54, 0;
	@%p8 bra 	$L__BB0_4;
$L__BB0_5:
	setp.eq.s32 	%p9, %r8, 0;
	@%p9 bra 	$L__BB0_13;
	and.b32  	%r20, %r26, 3;
	setp.lt.u32 	%p10, %r8, 4;
	@%p10 bra 	$L__BB0_8;
	add.s32 	%r40, %r56, %r6;
	mul.wide.s32 	%rd19, %r40, 4;
	add.s64 	%rd20, %rd2, %rd19;
	ld.global.f32 	%f41, [%rd20];
	add.s32 	%r41, %r56, %r7;
	mad.lo.s32 	%r42, %r41, %r27, %r5;
	mul.wide.s32 	%rd21, %r42, 4;
	add.s64 	%rd22, %rd1, %rd21;
	ld.global.f32 	%f42, [%rd22];
	fma.rn.f32 	%f43, %f41, %f42, %f67;
	ld.global.f32 	%f44, [%rd20+4];
	mul.wide.s32 	%rd23, %r27, 4;
	add.s64 	%rd24, %rd22, %rd23;
	ld.global.f32 	%f45, [%rd24];
	fma.rn.f32 	%f46, %f44, %f45, %f43;
	ld.global.f32 	%f47, [%rd20+8];
	add.s64 	%rd25, %rd24, %rd23;
	ld.global.f32 	%f48, [%rd25];
	fma.rn.f32 	%f49, %f47, %f48, %f46;
	ld.global.f32 	%f50, [%rd20+12];
	add.s64 	%rd26, %rd25, %rd23;
	ld.global.f32 	%f51, [%rd26];
	fma.rn.f32 	%f67, %f50, %f51, %f49;
	add.s32 	%r56, %r56, 4;
$L__BB0_8:
	setp.eq.s32 	%p11, %r20, 0;
	@%p11 bra 	$L__BB0_13;
	setp.eq.s32 	%p12, %r20, 1;
	@%p12 bra 	$L__BB0_11;
	add.s32 	%r43, %r56, %r6;
	mul.wide.s32 	%rd27, %r43, 4;
	add.s64 	%rd28, %rd2, %rd27;
	ld.global.f32 	%f53, [%rd28];
	add.s32 	%r44, %r56, %r7;
	mad.lo.s32 	%r45, %r44, %r27, %r5;
	mul.wide.s32 	%rd29, %r45, 4;
	add.s64 	%rd30, %rd1, %rd29;
	ld.global.f32 	%f54, [%rd30];
	fma.rn.f32 	%f55, %f53, %f54, %f67;
	ld.global.f32 	%f56, [%rd28+4];
	mul.wide.s32 	%rd31, %r27, 4;
	add.s64 	%rd32, %rd30, %rd31;
	ld.global.f32 	%f57, [%rd32];
	fma.rn.f32 	%f67, %f56, %f57, %f55;
	add.s32 	%r56, %r56, 2;
$L__BB0_11:
	and.b32  	%r46, %r26, 1;
	setp.eq.b32 	%p13, %r46, 1;
	not.pred 	%p14, %p13;
	@%p14 bra 	$L__BB0_13;
	add.s32 	%r47, %r56, %r6;
	mul.wide.s32 	%rd33, %r47, 4;
	add.s64 	%rd34, %rd2, %rd33;
	ld.global.f32 	%f58, [%rd34];
	add.s32 	%r48, %r56, %r7;
	mad.lo.s32 	%r49, %r48, %r27, %r5;
	mul.wide.s32 	%rd35, %r49, 4;
	add.s64 	%rd36, %rd1, %rd35;
	ld.global.f32 	%f59, [%rd36];
	fma.rn.f32 	%f67, %f58, %f59, %f67;
$L__BB0_13:
	mad.lo.s32 	%r50, %r29, %r1, %r33;
	mad.lo.s32 	%r51, %r50, %r27, %r5;
	cvta.to.global.u64 	%rd37, %rd4;
	mul.wide.s32 	%rd38, %r51, 4;
	add.s64 	%rd39, %rd37, %rd38;
	st.global.f32 	[%rd39], %f67;
$L__BB0_14:
	ret;

}


// ===== COMPILED SASS (sm_100) =====

	.target	sm_100

	.elftype	@"ET_EXEC"


//--------------------- .note.nv.tkinfo           --------------------------
	.section	.note.nv.tkinfo,"",@"SHT_NOTE"
	.sectionflags	@"SHF_NOTE_NV_TKINFO"
	.tkinfo
        /*0018*/ 	.word	0x00000002
        /*0030*/ 	.string	""
        /*0030*/ 	.string	"ptxas"
        /*0030*/ 	.string	"Cuda compilation tools, release 13.0, V13.0.88"
        /*0030*/ 	.string	"Build cuda_13.0.r13.0/compiler.36424714_0"
        /*0030*/ 	.string	"-arch sm_100 -m 64 "



//--------------------- .note.nv.cuinfo           --------------------------
	.section	.note.nv.cuinfo,"",@"SHT_NOTE"
	.sectionflags	@"SHF_NOTE_NV_CUINFO"
        /*0018*/ 	.short	0x0002
        /*001a*/ 	.short	0x0064
        /*001c*/ 	.short	0x0082
	.zero		2


//--------------------- .nv.info                  --------------------------
	.section	.nv.info,"",@"SHT_CUDA_INFO"
	.align	4


	//----- nvinfo : EIATTR_REGCOUNT
	.align		4
        /*0000*/ 	.byte	0x04, 0x2f
        /*0002*/ 	.short	(.L_1 - .L_0)
	.align		4
.L_0:
        /*0004*/ 	.word	index@(_Z21batched_matmul_kernelPKfS0_Pfiiii)
        /*0008*/ 	.word	0x00000020


	//----- nvinfo : EIATTR_FRAME_SIZE
	.align		4
.L_1:
        /*000c*/ 	.byte	0x04, 0x11
        /*000e*/ 	.short	(.L_3 - .L_2)
	.align		4
.L_2:
        /*0010*/ 	.word	index@(_Z21batched_matmul_kernelPKfS0_Pfiiii)
        /*0014*/ 	.word	0x00000000


	//----- nvinfo : EIATTR_MIN_STACK_SIZE
	.align		4
.L_3:
        /*0018*/ 	.byte	0x04, 0x12
        /*001a*/ 	.short	(.L_5 - .L_4)
	.align		4
.L_4:
        /*001c*/ 	.word	index@(_Z21batched_matmul_kernelPKfS0_Pfiiii)
        /*0020*/ 	.word	0x00000000
.L_5:


//--------------------- .nv.compat                --------------------------
	.section	.nv.compat,"",@"SHT_CUDA_COMPAT_INFO"
	.align	4
        /*0000*/ 	.byte	0x02, 0x09, 0x00, 0x00, 0x02, 0x02, 0x01, 0x00, 0x02, 0x05, 0x05, 0x00, 0x03, 0x07, 0x01, 0x01
        /*0010*/ 	.byte	0x02, 0x03, 0x00, 0x00, 0x02, 0x06, 0x01, 0x00, 0x04, 0x0b, 0x08, 0x00, 0x09, 0x00, 0x00, 0x00
        /*0020*/ 	.byte	0x00, 0x00, 0x00, 0x00


//--------------------- .nv.info._Z21batched_matmul_kernelPKfS0_Pfiiii --------------------------
	.section	.nv.info._Z21batched_matmul_kernelPKfS0_Pfiiii,"",@"SHT_CUDA_INFO"
	.sectionflags	@""
	.align	4


	//----- nvinfo : EIATTR_CUDA_API_VERSION
	.align		4
        /*0000*/ 	.byte	0x04, 0x37
        /*0002*/ 	.short	(.L_7 - .L_6)
.L_6:
        /*0004*/ 	.word	0x00000082


	//----- nvinfo : EIATTR_KPARAM_INFO
	.align		4
.L_7:
        /*0008*/ 	.byte	0x04, 0x17
        /*000a*/ 	.short	(.L_9 - .L_8)
.L_8:
        /*000c*/ 	.word	0x00000000
        /*0010*/ 	.short	0x0006
        /*0012*/ 	.short	0x0024
        /*0014*/ 	.byte	0x00, 0xf0, 0x11, 0x00


	//----- nvinfo : EIATTR_KPARAM_INFO
	.align		4
.L_9:
        /*0018*/ 	.byte	0x04, 0x17
        /*001a*/ 	.short	(.L_11 - .L_10)
.L_10:
        /*001c*/ 	.word	0x00000000
        /*0020*/ 	.short	0x0005
        /*0022*/ 	.short	0x0020
        /*0024*/ 	.byte	0x00, 0xf0, 0x11, 0x00


	//----- nvinfo : EIATTR_KPARAM_INFO
	.align		4
.L_11:
        /*0028*/ 	.byte	0x04, 0x17
        /*002a*/ 	.short	(.L_13 - .L_12)
.L_12:
        /*002c*/ 	.word	0x00000000
        /*0030*/ 	.short	0x0004
        /*0032*/ 	.short	0x001c
        /*0034*/ 	.byte	0x00, 0xf0, 0x11, 0x00


	//----- nvinfo : EIATTR_KPARAM_INFO
	.align		4
.L_13:
        /*0038*/ 	.byte	0x04, 0x17
        /*003a*/ 	.short	(.L_15 - .L_14)
.L_14:
        /*003c*/ 	.word	0x00000000
        /*0040*/ 	.short	0x0003
        /*0042*/ 	.short	0x0018
        /*0044*/ 	.byte	0x00, 0xf0, 0x11, 0x00


	//----- nvinfo : EIATTR_KPARAM_INFO
	.align		4
.L_15:
        /*0048*/ 	.byte	0x04, 0x17
        /*004a*/ 	.short	(.L_17 - .L_16)
.L_16:
        /*004c*/ 	.word	0x00000000
        /*0050*/ 	.short	0x0002
        /*0052*/ 	.short	0x0010
        /*0054*/ 	.byte	0x00, 0xf5, 0x21, 0x00


	//----- nvinfo : EIATTR_KPARAM_INFO
	.align		4
.L_17:
        /*0058*/ 	.byte	0x04, 0x17
        /*005a*/ 	.short	(.L_19 - .L_18)
.L_18:
        /*005c*/ 	.word	0x00000000
        /*0060*/ 	.short	0x0001
        /*0062*/ 	.short	0x0008
        /*0064*/ 	.byte	0x00, 0xf5, 0x21, 0x00


	//----- nvinfo : EIATTR_KPARAM_INFO
	.align		4
.L_19:
        /*0068*/ 	.byte	0x04, 0x17
        /*006a*/ 	.short	(.L_21 - .L_20)
.L_20:
        /*006c*/ 	.word	0x00000000
        /*0070*/ 	.short	0x0000
        /*0072*/ 	.short	0x0000
        /*0074*/ 	.byte	0x00, 0xf5, 0x21, 0x00


	//----- nvinfo : EIATTR_SPARSE_MMA_MASK
	.align		4
.L_21:
        /*0078*/ 	.byte	0x03, 0x50
        /*007a*/ 	.short	0x0000


	//----- nvinfo : EIATTR_MAXREG_COUNT
	.align		4
        /*007c*/ 	.byte	0x03, 0x1b
        /*007e*/ 	.short	0x00ff


	//----- nvinfo : EIATTR_MERCURY_ISA_VERSION
	.align		4
        /*0080*/ 	.byte	0x03, 0x5f
        /*0082*/ 	.short	0x0101


	//----- nvinfo : EIATTR_VRC_CTA_INIT_COUNT
	.align		4
        /*0084*/ 	.byte	0x02, 0x4a
	.zero		1
	.zero		1


	//----- nvinfo : EIATTR_EXIT_INSTR_OFFSETS
	.align		4
        /*0088*/ 	.byte	0x04, 0x1c
        /*008a*/ 	.short	(.L_23 - .L_22)


	//   ....[0]....
.L_22:
        /*008c*/ 	.word	0x00000100


	//   ....[1]....
        /*0090*/ 	.word	0x000008f0


	//----- nvinfo : EIATTR_CBANK_PARAM_SIZE
	.align		4
.L_23:
        /*0094*/ 	.byte	0x03, 0x19
        /*0096*/ 	.short	0x0028


	//----- nvinfo : EIATTR_PARAM_CBANK
	.align		4
        /*0098*/ 	.byte	0x04, 0x0a
        /*009a*/ 	.short	(.L_25 - .L_24)
	.align		4
.L_24:
        /*009c*/ 	.word	index@(.nv.constant0._Z21batched_matmul_kernelPKfS0_Pfiiii)
        /*00a0*/ 	.short	0x0380
        /*00a2*/ 	.short	0x0028


	//----- nvinfo : EIATTR_SW_WAR
	.align		4
.L_25:
        /*00a4*/ 	.byte	0x04, 0x36
        /*00a6*/ 	.short	(.L_27 - .L_26)
.L_26:
        /*00a8*/ 	.word	0x00000008
.L_27:


//--------------------- .nv.callgraph             --------------------------
	.section	.nv.callgraph,"",@"SHT_CUDA_CALLGRAPH"
	.align	4
	.sectionentsize	8
	.align		4
        /*0000*/ 	.word	0x00000000
	.align		4
        /*0004*/ 	.word	0xffffffff
	.align		4
        /*0008*/ 	.word	0x00000000
	.align		4
        /*000c*/ 	.word	0xfffffffe
	.align		4
        /*0010*/ 	.word	0x00000000
	.align		4
        /*0014*/ 	.word	0xfffffffd
	.align		4
        /*0018*/ 	.word	0x00000000
	.align		4
        /*001c*/ 	.word	0xfffffffc


//--------------------- .text._Z21batched_matmul_kernelPKfS0_Pfiiii --------------------------
	.section	.text._Z21batched_matmul_kernelPKfS0_Pfiiii,"ax",@progbits
	.align	128
        .global         _Z21batched_matmul_kernelPKfS0_Pfiiii
        .type           _Z21batched_matmul_kernelPKfS0_Pfiiii,@function
        .size           _Z21batched_matmul_kernelPKfS0_Pfiiii,(.L_x_5 - _Z21batched_matmul_kernelPKfS0_Pfiiii)
        .other          _Z21batched_matmul_kernelPKfS0_Pfiiii,@"STO_CUDA_ENTRY STV_DEFAULT"
_Z21batched_matmul_kernelPKfS0_Pfiiii:
.text._Z21batched_matmul_kernelPKfS0_Pfiiii:
[----:B------:R-:W-:Y:S01]  /*0000*/  LDC R1, c[0x0][0x37c] ;  /* 0x0000df00ff017b82 */ /* 0x000fe20000000800 */
[----:B------:R-:W0:Y:S07]  /*0010*/  S2R R3, SR_TID.Y ;  /* 0x0000000000037919 */ /* 0x000e2e0000002200 */
[----:B------:R-:W0:Y:S01]  /*0020*/  S2UR UR6, SR_CTAID.Y ;  /* 0x00000000000679c3 */ /* 0x000e220000002600 */
[----:B------:R-:W1:Y:S07]  /*0030*/  S2R R2, SR_TID.X ;  /* 0x0000000000027919 */ /* 0x000e6e0000002100 */
[----:B------:R-:W0:Y:S01]  /*0040*/  LDC R0, c[0x0][0x364] ;  /* 0x0000d900ff007b82 */ /* 0x000e220000000800 */
[----:B------:R-:W2:Y:S07]  /*0050*/  LDCU UR5, c[0x0][0x360] ;  /* 0x00006c00ff0577ac */ /* 0x000eae0008000800 */
[----:B------:R-:W2:Y:S08]  /*0060*/  S2UR UR4, SR_CTAID.X ;  /* 0x00000000000479c3 */ /* 0x000eb00000002500 */
[----:B------:R-:W3:Y:S08]  /*0070*/  LDC.64 R18, c[0x0][0x398] ;  /* 0x0000e600ff127b82 */ /* 0x000ef00000000a00 */
[----:B------:R-:W4:Y:S01]  /*0080*/  S2UR UR8, SR_CTAID.Z ;  /* 0x00000000000879c3 */ /* 0x000f220000002700 */
[----:B0-----:R-:W-:-:S07]  /*0090*/  IMAD R0, R0, UR6, R3 ;  /* 0x0000000600007c24 */ /* 0x001fce000f8e0203 */
[----:B------:R-:W0:Y:S01]  /*00a0*/  LDC R7, c[0x0][0x3a4] ;  /* 0x0000e900ff077b82 */ /* 0x000e220000000800 */
[----:B--2---:R-:W-:-:S06]  /*00b0*/  UIMAD UR4, UR4, UR5, URZ ;  /* 0x00000005040472a4 */ /* 0x004fcc000f8e02ff */
[----:B-1----:R-:W-:Y:S02]  /*00c0*/  IADD3 R6, PT, PT, R2, UR4, RZ ;  /* 0x0000000402067c10 */ /* 0x002fe4000fffe0ff */
[----:B---3--:R-:W-:-:S04]  /*00d0*/  ISETP.GE.AND P0, PT, R0, R19, PT ;  /* 0x000000130000720c */ /* 0x008fc80003f06270 */
[----:B----4-:R-:W-:-:S04]  /*00e0*/  ISETP.LE.OR P0, PT, R18, UR8, P0 ;  /* 0x0000000812007c0c */ /* 0x010fc80008703670 */
[----:B0-----:R-:W-:-:S13]  /*00f0*/  ISETP.GE.OR P0, PT, R6, R7, P0 ;  /* 0x000000070600720c */ /* 0x001fda0000706670 */
[----:B------:R-:W-:Y:S05]  /*0100*/  @P0 EXIT ;  /* 0x000000000000094d */ /* 0x000fea0003800000 */
[----:B------:R-:W0:Y:S01]  /*0110*/  LDC R14, c[0x0][0x3a0] ;  /* 0x0000e800ff0e7b82 */ /* 0x000e220000000800 */
[----:B------:R-:W1:Y:S01]  /*0120*/  LDCU.64 UR10, c[0x0][0x358] ;  /* 0x00006b00ff0a77ac */ /* 0x000e620008000a00 */
[----:B------:R-:W-:Y:S01]  /*0130*/  HFMA2 R29, -RZ, RZ, 0, 0 ;  /* 0x00000000ff1d7431 */ /* 0x000fe200000001ff */
[----:B0-----:R-:W-:-:S13]  /*0140*/  ISETP.GE.AND P0, PT, R14, 0x1, PT ;  /* 0x000000010e00780c */ /* 0x001fda0003f06270 */
[----:B-1----:R-:W-:Y:S05]  /*0150*/  @!P0 BRA `(.L_x_0) ;  /* 0x0000000400d08947 */ /* 0x002fea0003800000 */
[C---:B------:R-:W-:Y:S01]  /*0160*/  ISETP.GE.U32.AND P1, PT, R14.reuse, 0x8, PT ;  /* 0x000000080e00780c */ /* 0x040fe20003f26070 */
[----:B------:R-:W-:Y:S01]  /*0170*/  IMAD R3, R19, UR8, R0 ;  /* 0x0000000813037c24 */ /* 0x000fe2000f8e0200 */
[----:B------:R-:W-:Y:S02]  /*0180*/  LOP3.LUT R21, R14, 0x7, RZ, 0xc0, !PT ;  /* 0x000000070e157812 */ /* 0x000fe400078ec0ff */
[----:B------:R-:W-:Y:S01]  /*0190*/  MOV R29, RZ ;  /* 0x000000ff001d7202 */ /* 0x000fe20000000f00 */
[----:B------:R-:W-:Y:S01]  /*01a0*/  IMAD R16, R3, R14, RZ ;  /* 0x0000000e03107224 */ /* 0x000fe200078e02ff */
[----:B------:R-:W-:Y:S02]  /*01b0*/  ISETP.NE.AND P0, PT, R21, RZ, PT ;  /* 0x000000ff1500720c */ /* 0x000fe40003f05270 */
[----:B------:R-:W-:-:S05]  /*01c0*/  MOV R17, RZ ;  /* 0x000000ff00117202 */ /* 0x000fca0000000f00 */
[----:B------:R-:W-:Y:S06]  /*01d0*/  @!P1 BRA `(.L_x_1) ;  /* 0x0000000000cc9947 */ /* 0x000fec0003800000 */
[----:B------:R-:W0:Y:S01]  /*01e0*/  LDCU.64 UR6, c[0x0][0x380] ;  /* 0x00007000ff0677ac */ /* 0x000e220008000a00 */
[----:B------:R-:W-:Y:S01]  /*01f0*/  IMAD R3, R7, UR8, RZ ;  /* 0x0000000807037c24 */ /* 0x000fe2000f8e02ff */
[----:B------:R-:W-:Y:S02]  /*0200*/  LOP3.LUT R17, R14, 0x7ffffff8, RZ, 0xc0, !PT ;  /* 0x7ffffff80e117812 */ /* 0x000fe400078ec0ff */
[----:B------:R-:W-:Y:S01]  /*0210*/  MOV R29, RZ ;  /* 0x000000ff001d7202 */ /* 0x000fe20000000f00 */
[----:B------:R-:W-:Y:S01]  /*0220*/  IMAD R3, R3, R14, R2 ;  /* 0x0000000e03037224 */ /* 0x000fe200078e0202 */
[----:B------:R-:W-:Y:S02]  /*0230*/  MOV R15, R16 ;  /* 0x00000010000f7202 */ /* 0x000fe40000000f00 */
[----:B------:R-:W-:Y:S02]  /*0240*/  IADD3 R20, PT, PT, -R17, RZ, RZ ;  /* 0x000000ff11147210 */ /* 0x000fe40007ffe1ff */
[----:B------:R-:W-:Y:S01]  /*0250*/  IADD3 R18, PT, PT, R3, UR4, RZ ;  /* 0x0000000403127c10 */ /* 0x000fe2000fffe0ff */
[----:B0-----:R-:W-:-:S04]  /*0260*/  UIADD3 UR5, UP0, UPT, UR6, 0x10, URZ ;  /* 0x0000001006057890 */ /* 0x001fc8000ff1e0ff */
[----:B------:R-:W-:-:S12]  /*0270*/  UIADD3.X UR6, UPT, UPT, URZ, UR7, URZ, UP0, !UPT ;  /* 0x00000007ff067290 */ /* 0x000fd800087fe4ff */
.L_x_2:
[----:B------:R-:W0:Y:S01]  /*0280*/  LDC.64 R12, c[0x0][0x388] ;  /* 0x0000e200ff0c7b82 */ /* 0x000e220000000a00 */
[----:B------:R-:W-:Y:S02]  /*0290*/  MOV R2, UR5 ;  /* 0x0000000500027c02 */ /* 0x000fe40008000f00 */
[----:B------:R-:W-:-:S03]  /*02a0*/  MOV R3, UR6 ;  /* 0x0000000600037c02 */ /* 0x000fc60008000f00 */
[----:B------:R-:W-:-:S05]  /*02b0*/  IMAD.WIDE R2, R15, 0x4, R2 ;  /* 0x000000040f027825 */ /* 0x000fca00078e0202 */
[----:B------:R-:W2:Y:S04]  /*02c0*/  LDG.E R25, desc[UR10][R2.64+-0xc] ;  /* 0xfffff40a02197981 */ /* 0x000ea8000c1e1900 */
[----:B------:R-:W3:Y:S01]  /*02d0*/  LDG.E R27, desc[UR10][R2.64+-0x8] ;  /* 0xfffff80a021b7981 */ /* 0x000ee2000c1e1900 */
[----:B0-----:R-:W-:-:S05]  /*02e0*/  IMAD.WIDE R12, R18, 0x4, R12 ;  /* 0x00000004120c7825 */ /* 0x001fca00078e020c */
[----:B------:R-:W4:Y:S01]  /*02f0*/  LDG.E R28, desc[UR10][R12.64] ;  /* 0x0000000a0c1c7981 */ /* 0x000f22000c1e1900 */
[----:B------:R-:W-:-:S05]  /*0300*/  IMAD.WIDE R22, R7, 0x4, R12 ;  /* 0x0000000407167825 */ /* 0x000fca00078e020c */
[----:B------:R-:W2:Y:S04]  /*0310*/  LDG.E R26, desc[UR10][R22.64] ;  /* 0x0000000a161a7981 */ /* 0x000ea8000c1e1900 */
[----:B------:R-:W4:Y:S01]  /*0320*/  LDG.E R12, desc[UR10][R2.64+-0x10] ;  /* 0xfffff00a020c7981 */ /* 0x000f22000c1e1900 */
[----:B------:R-:W-:-:S05]  /*0330*/  IMAD.WIDE R8, R7, 0x4, R22 ;  /* 0x0000000407087825 */ /* 0x000fca00078e0216 */
[----:B------:R0:W3:Y:S01]  /*0340*/  LDG.E R24, desc[UR10][R8.64] ;  /* 0x0000000a08187981 */ /* 0x0000e2000c1e1900 */
[----:B------:R-:W-:-:S04]  /*0350*/  IMAD.WIDE R10, R7, 0x4, R8 ;  /* 0x00000004070a7825 */ /* 0x000fc800078e0208 */
[C---:B------:R-:W-:Y:S02]  /*0360*/  IMAD.WIDE R4, R7.reuse, 0x4, R10 ;  /* 0x0000000407047825 */ /* 0x040fe400078e020a */
[----:B------:R-:W5:Y:S04]  /*0370*/  LDG.E R10, desc[UR10][R10.64] ;  /* 0x0000000a0a0a7981 */ /* 0x000f68000c1e1900 */
[----:B------:R-:W5:Y:S01]  /*0380*/  LDG.E R11, desc[UR10][R2.64+0x8] ;  /* 0x0000080a020b7981 */ /* 0x000f62000c1e1900 */
[----:B----4-:R-:W-:Y:S01]  /*0390*/  FFMA R28, R12, R28, R29 ;  /* 0x0000001c0c1c7223 */ /* 0x010fe2000000001d */
[----:B------:R-:W-:Y:S02]  /*03a0*/  IMAD.WIDE R12, R7, 0x4, R4 ;  /* 0x00000004070c7825 */ /* 0x000fe400078e0204 */
[----:B------:R-:W5:Y:S02]  /*03b0*/  LDG.E R29, desc[UR10][R2.64+-0x4] ;  /* 0xfffffc0a021d7981 */ /* 0x000f64000c1e1900 */
[----:B--2---:R-:W-:-:S02]  /*03c0*/  FFMA R26, R25, R26, R28 ;  /* 0x0000001a191a7223 */ /* 0x004fc4000000001c */
[----:B------:R-:W2:Y:S01]  /*03d0*/  LDG.E R4, desc[UR10][R4.64] ;  /* 0x0000000a04047981 */ /* 0x000ea2000c1e1900 */
[----:B------:R-:W-:-:S03]  /*03e0*/  IMAD.WIDE R22, R7, 0x4, R12 ;  /* 0x0000000407167825 */ /* 0x000fc600078e020c */
[----:B------:R-:W2:Y:S04]  /*03f0*/  LDG.E R25, desc[UR10][R2.64] ;  /* 0x0000000a02197981 */ /* 0x000ea8000c1e1900 */
[----:B------:R-:W4:Y:S01]  /*0400*/  LDG.E R12, desc[UR10][R12.64] ;  /* 0x0000000a0c0c7981 */ /* 0x000f22000c1e1900 */
[----:B0-----:R-:W-:-:S03]  /*0410*/  IMAD.WIDE R8, R7, 0x4, R22 ;  /* 0x0000000407087825 */ /* 0x001fc600078e0216 */
[----:B------:R-:W4:Y:S04]  /*0420*/  LDG.E R5, desc[UR10][R2.64+0x4] ;  /* 0x0000040a02057981 */ /* 0x000f28000c1e1900 */
[----:B------:R-:W4:Y:S04]  /*0430*/  LDG.E R28, desc[UR10][R22.64] ;  /* 0x0000000a161c7981 */ /* 0x000f28000c1e1900 */
[----:B------:R-:W4:Y:S04]  /*0440*/  LDG.E R13, desc[UR10][R2.64+0xc] ;  /* 0x00000c0a020d7981 */ /* 0x000f28000c1e1900 */
[----:B------:R-:W4:Y:S01]  /*0450*/  LDG.E R8, desc[UR10][R8.64] ;  /* 0x0000000a08087981 */ /* 0x000f22000c1e1900 */
[----:B---3--:R-:W-:Y:S01]  /*0460*/  FFMA R24, R27, R24, R26 ;  /* 0x000000181b187223 */ /* 0x008fe2000000001a */
[----:B------:R-:W-:-:S04]  /*0470*/  IADD3 R20, PT, PT, R20, 0x8, RZ ;  /* 0x0000000814147810 */ /* 0x000fc80007ffe0ff */
[----:B------:R-:W-:Y:S02]  /*0480*/  ISETP.NE.AND P1, PT, R20, RZ, PT ;  /* 0x000000ff1400720c */ /* 0x000fe40003f25270 */
[----:B------:R-:W-:Y:S02]  /*0490*/  LEA R18, R7, R18, 0x3 ;  /* 0x0000001207127211 */ /* 0x000fe400078e18ff */
[----:B------:R-:W-:Y:S01]  /*04a0*/  IADD3 R15, PT, PT, R15, 0x8, RZ ;  /* 0x000000080f0f7810 */ /* 0x000fe20007ffe0ff */
[----:B-----5:R-:W-:-:S04]  /*04b0*/  FFMA R10, R29, R10, R24 ;  /* 0x0000000a1d0a7223 */ /* 0x020fc80000000018 */
[----:B--2---:R-:W-:-:S04]  /*04c0*/  FFMA R4, R25, R4, R10 ;  /* 0x0000000419047223 */ /* 0x004fc8000000000a */
[----:B----4-:R-:W-:-:S04]  /*04d0*/  FFMA R4, R5, R12, R4 ;  /* 0x0000000c05047223 */ /* 0x010fc80000000004 */
[----:B------:R-:W-:-:S04]  /*04e0*/  FFMA R4, R11, R28, R4 ;  /* 0x0000001c0b047223 */ /* 0x000fc80000000004 */
[----:B------:R-:W-:Y:S01]  /*04f0*/  FFMA R29, R13, R8, R4 ;  /* 0x000000080d1d7223 */ /* 0x000fe20000000004 */
[----:B------:R-:W-:Y:S06]  /*0500*/  @P1 BRA `(.L_x_2) ;  /* 0xfffffffc005c1947 */ /* 0x000fec000383ffff */
.L_x_1:
[----:B------:R-:W-:Y:S05]  /*0510*/  @!P0 BRA `(.L_x_0) ;  /* 0x0000000000e08947 */ /* 0x000fea0003800000 */
[----:B------:R-:W-:Y:S02]  /*0520*/  ISETP.GE.U32.AND P0, PT, R21, 0x4, PT ;  /* 0x000000041500780c */ /* 0x000fe40003f06070 */
[----:B------:R-:W-:-:S04]  /*0530*/  LOP3.LUT R15, R14, 0x3, RZ, 0xc0, !PT ;  /* 0x000000030e0f7812 */ /* 0x000fc800078ec0ff */
[----:B------:R-:W-:-:S07]  /*0540*/  ISETP.NE.AND P1, PT, R15, RZ, PT ;  /* 0x000000ff0f00720c */ /* 0x000fce0003f25270 */
[----:B------:R-:W-:Y:S06]  /*0550*/  @!P0 BRA `(.L_x_3) ;  /* 0x00000000005c8947 */ /* 0x000fec0003800000 */
[----:B------:R-:W0:Y:S01]  /*0560*/  LDC.64 R2, c[0x0][0x388] ;  /* 0x0000e200ff027b82 */ /* 0x000e220000000a00 */
[----:B------:R-:W-:Y:S01]  /*0570*/  IMAD R8, R14, UR8, R17 ;  /* 0x000000080e087c24 */ /* 0x000fe2000f8e0211 */
[----:B------:R-:W-:-:S03]  /*0580*/  IADD3 R9, PT, PT, R16, R17, RZ ;  /* 0x0000001110097210 */ /* 0x000fc60007ffe0ff */
[----:B------:R-:W-:-:S03]  /*0590*/  IMAD R11, R8, R7, R6 ;  /* 0x00000007080b7224 */ /* 0x000fc600078e0206 */
[----:B------:R-:W1:Y:S01]  /*05a0*/  LDC.64 R4, c[0x0][0x380] ;  /* 0x0000e000ff047b82 */ /* 0x000e620000000a00 */
[----:B0-----:R-:W-:-:S04]  /*05b0*/  IMAD.WIDE R2, R11, 0x4, R2 ;  /* 0x000000040b027825 */ /* 0x001fc800078e0202 */
[----:B-1----:R-:W-:-:S04]  /*05c0*/  IMAD.WIDE R4, R9, 0x4, R4 ;  /* 0x0000000409047825 */ /* 0x002fc800078e0204 */
[C---:B------:R-:W-:Y:S01]  /*05d0*/  IMAD.WIDE R8, R7.reuse, 0x4, R2 ;  /* 0x0000000407087825 */ /* 0x040fe200078e0202 */
[----:B------:R-:W2:Y:S04]  /*05e0*/  LDG.E R18, desc[UR10][R4.64] ;  /* 0x0000000a04127981 */ /* 0x000ea8000c1e1900 */
[----:B------:R-:W2:Y:S01]  /*05f0*/  LDG.E R2, desc[UR10][R2.64] ;  /* 0x0000000a02027981 */ /* 0x000ea2000c1e1900 */
[----:B------:R-:W-:-:S03]  /*0600*/  IMAD.WIDE R10, R7, 0x4, R8 ;  /* 0x00000004070a7825 */ /* 0x000fc600078e0208 */
[----:B------:R-:W3:Y:S04]  /*0610*/  LDG.E R8, desc[UR10][R8.64] ;  /* 0x0000000a08087981 */ /* 0x000ee8000c1e1900 */
[----:B------:R-:W3:Y:S01]  /*0620*/  LDG.E R21, desc[UR10][R4.64+0x4] ;  /* 0x0000040a04157981 */ /* 0x000ee2000c1e1900 */
[----:B------:R-:W-:-:S03]  /*0630*/  IMAD.WIDE R12, R7, 0x4, R10 ;  /* 0x00000004070c7825 */ /* 0x000fc600078e020a */
[----:B------:R-:W4:Y:S04]  /*0640*/  LDG.E R20, desc[UR10][R10.64] ;  /* 0x0000000a0a147981 */ /* 0x000f28000c1e1900 */
[----:B------:R-:W4:Y:S04]  /*0650*/  LDG.E R23, desc[UR10][R4.64+0x8] ;  /* 0x0000080a04177981 */ /* 0x000f28000c1e1900 */
[----:B------:R-:W5:Y:S04]  /*0660*/  LDG.E R25, desc[UR10][R4.64+0xc] ;  /* 0x00000c0a04197981 */ /* 0x000f68000c1e1900 */
[----:B------:R-:W5:Y:S01]  /*0670*/  LDG.E R12, desc[UR10][R12.64] ;  /* 0x0000000a0c0c7981 */ /* 0x000f62000c1e1900 */
[----:B------:R-:W-:Y:S01]  /*0680*/  IADD3 R17, PT, PT, R17, 0x4, RZ ;  /* 0x0000000411117810 */ /* 0x000fe20007ffe0ff */
[----:B--2---:R-:W-:-:S04]  /*0690*/  FFMA R18, R18, R2, R29 ;  /* 0x0000000212127223 */ /* 0x004fc8000000001d */
[----:B---3--:R-:W-:-:S04]  /*06a0*/  FFMA R18, R21, R8, R18 ;  /* 0x0000000815127223 */ /* 0x008fc80000000012 */
[----:B----4-:R-:W-:-:S04]  /*06b0*/  FFMA R18, R23, R20, R18 ;  /* 0x0000001417127223 */ /* 0x010fc80000000012 */
[----:B-----5:R-:W-:-:S07]  /*06c0*/  FFMA R29, R25, R12, R18 ;  /* 0x0000000c191d7223 */ /* 0x020fce0000000012 */
.L_x_3:
[----:B------:R-:W-:Y:S05]  /*06d0*/  @!P1 BRA `(.L_x_0) ;  /* 0x0000000000709947 */ /* 0x000fea0003800000 */
[----:B------:R-:W0:Y:S01]  /*06e0*/  LDC.64 R8, c[0x0][0x388] ;  /* 0x0000e200ff087b82 */ /* 0x000e220000000a00 */
[----:B------:R-:W-:Y:S02]  /*06f0*/  ISETP.NE.AND P0, PT, R15, 0x1, PT ;  /* 0x000000010f00780c */ /* 0x000fe40003f05270 */
[----:B------:R-:W-:-:S04]  /*0700*/  LOP3.LUT R12, R14, 0x1, RZ, 0xc0, !PT ;  /* 0x000000010e0c7812 */ /* 0x000fc800078ec0ff */
[----:B------:R-:W-:Y:S01]  /*0710*/  ISETP.NE.U32.AND P1, PT, R12, 0x1, PT ;  /* 0x000000010c00780c */ /* 0x000fe20003f25070 */
[----:B------:R-:W1:Y:S06]  /*0720*/  LDC.64 R10, c[0x0][0x380] ;  /* 0x0000e000ff0a7b82 */ /* 0x000e6c0000000a00 */
[----:B------:R-:W-:Y:S01]  /*0730*/  @P0 IMAD R12, R14, UR8, R17 ;  /* 0x000000080e0c0c24 */ /* 0x000fe2000f8e0211 */
[----:B------:R-:W-:Y:S01]  /*0740*/  @P0 IADD3 R13, PT, PT, R16, R17, RZ ;  /* 0x00000011100d0210 */ /* 0x000fe20007ffe0ff */
[----:B------:R-:W2:Y:S01]  /*0750*/  LDC.64 R2, c[0x0][0x380] ;  /* 0x0000e000ff027b82 */ /* 0x000ea20000000a00 */
[----:B------:R-:W-:Y:S01]  /*0760*/  @P0 IADD3 R17, PT, PT, R17, 0x2, RZ ;  /* 0x0000000211110810 */ /* 0x000fe20007ffe0ff */
[----:B------:R-:W-:-:S04]  /*0770*/  @P0 IMAD R15, R12, R7, R6 ;  /* 0x000000070c0f0224 */ /* 0x000fc800078e0206 */
[----:B------:R-:W-:Y:S01]  /*0780*/  @!P1 IMAD R14, R14, UR8, R17 ;  /* 0x000000080e0e9c24 */ /* 0x000fe2000f8e0211 */
[----:B------:R-:W-:Y:S01]  /*0790*/  @!P1 IADD3 R17, PT, PT, R16, R17, RZ ;  /* 0x0000001110119210 */ /* 0x000fe20007ffe0ff */
[----:B------:R-:W3:Y:S01]  /*07a0*/  LDC.64 R4, c[0x0][0x388] ;  /* 0x0000e200ff047b82 */ /* 0x000ee20000000a00 */
[----:B0-----:R-:W-:-:S04]  /*07b0*/  @P0 IMAD.WIDE R8, R15, 0x4, R8 ;  /* 0x000000040f080825 */ /* 0x001fc800078e0208 */
[----:B------:R-:W-:Y:S01]  /*07c0*/  @!P1 IMAD R15, R14, R7, R6 ;  /* 0x000000070e0f9224 */ /* 0x000fe200078e0206 */
[----:B------:R-:W4:Y:S01]  /*07d0*/  @P0 LDG.E R16, desc[UR10][R8.64] ;  /* 0x0000000a08100981 */ /* 0x000f22000c1e1900 */
[----:B-1----:R-:W-:-:S04]  /*07e0*/  @P0 IMAD.WIDE R10, R13, 0x4, R10 ;  /* 0x000000040d0a0825 */ /* 0x002fc800078e020a */
[----:B------:R-:W-:Y:S01]  /*07f0*/  @P0 IMAD.WIDE R12, R7, 0x4, R8 ;  /* 0x00000004070c0825 */ /* 0x000fe200078e0208 */
[----:B------:R-:W4:Y:S03]  /*0800*/  @P0 LDG.E R14, desc[UR10][R10.64] ;  /* 0x0000000a0a0e0981 */ /* 0x000f26000c1e1900 */
[----:B--2---:R-:W-:Y:S01]  /*0810*/  @!P1 IMAD.WIDE R2, R17, 0x4, R2 ;  /* 0x0000000411029825 */ /* 0x004fe200078e0202 */
[----:B------:R-:W2:Y:S04]  /*0820*/  @P0 LDG.E R21, desc[UR10][R10.64+0x4] ;  /* 0x0000040a0a150981 */ /* 0x000ea8000c1e1900 */
[----:B------:R-:W2:Y:S01]  /*0830*/  @P0 LDG.E R12, desc[UR10][R12.64] ;  /* 0x0000000a0c0c0981 */ /* 0x000ea2000c1e1900 */
[----:B---3--:R-:W-:-:S03]  /*0840*/  @!P1 IMAD.WIDE R4, R15, 0x4, R4 ;  /* 0x000000040f049825 */ /* 0x008fc600078e0204 */
[----:B------:R-:W3:Y:S04]  /*0850*/  @!P1 LDG.E R2, desc[UR10][R2.64] ;  /* 0x0000000a02029981 */ /* 0x000ee8000c1e1900 */
[----:B------:R-:W3:Y:S01]  /*0860*/  @!P1 LDG.E R4, desc[UR10][R4.64] ;  /* 0x0000000a04049981 */ /* 0x000ee2000c1e1900 */
[----:B----4-:R-:W-:-:S04]  /*0870*/  @P0 FFMA R14, R14, R16, R29 ;  /* 0x000000100e0e0223 */ /* 0x010fc8000000001d */
[----:B--2---:R-:W-:-:S04]  /*0880*/  @P0 FFMA R29, R21, R12, R14 ;  /* 0x0000000c151d0223 */ /* 0x004fc8000000000e */
[----:B---3--:R-:W-:-:S07]  /*0890*/  @!P1 FFMA R29, R2, R4, R29 ;  /* 0x00000004021d9223 */ /* 0x008fce000000001d */
.L_x_0:
[----:B------:R-:W0:Y:S01]  /*08a0*/  LDC.64 R2, c[0x0][0x390] ;  /* 0x0000e400ff027b82 */ /* 0x000e220000000a00 */
[----:B------:R-:W-:-:S04]  /*08b0*/  IMAD R0, R19, UR8, R0 ;  /* 0x0000000813007c24 */ /* 0x000fc8000f8e0200 */
[----:B------:R-:W-:-:S04]  /*08c0*/  IMAD R7, R0, R7, R6 ;  /* 0x0000000700077224 */ /* 0x000fc800078e0206 */
[----:B0-----:R-:W-:-:S05]  /*08d0*/  IMAD.WIDE R2, R7, 0x4, R2 ;  /* 0x0000000407027825 */ /* 0x001fca00078e0202 */
[----:B------:R-:W-:Y:S01]  /*08e0*/  STG.E desc[UR10][R2.64], R29 ;  /* 0x0000001d02007986 */ /* 0x000fe2000c10190a */
[----:B------:R-:W-:Y:S05]  /*08f0*/  EXIT ;  /* 0x000000000000794d */ /* 0x000fea0003800000 */
.L_x_4:
[----:B------:R-:W-:-:S00]  /*0900*/  BRA `(.L_x_4) ;  /* 0xfffffffc00fc7947 */ /* 0x000fc0000383ffff */
[----:B------:R-:W-:-:S00]  /*0910*/  NOP ;  /* 0x0000000000007918 */ /* 0x000fc00000000000 */
        /* <DEDUP_REMOVED lines=14> */
.L_x_5:


//--------------------- .nv.shared.reserved.0     --------------------------
	.section	.nv.shared.reserved.0,"aw",@nobits
	.weak		__nv_reservedSMEM_offset_0_alias
	.size		__nv_reservedSMEM_offset_0_alias, 0, 64
	.other		__nv_reservedSMEM_offset_0_alias,@"STO_CUDA_RESERVED_SHARED STV_DEFAULT"
__nv_reservedSMEM_offset_0_alias:
	.zero		0
	.zero		64


//--------------------- .nv.constant0._Z21batched_matmul_kernelPKfS0_Pfiiii --------------------------
	.section	.nv.constant0._Z21batched_matmul_kernelPKfS0_Pfiiii,"a",@progbits
	.sectionflags	@""
	.align	4
.nv.constant0._Z21batched_matmul_kernelPKfS0_Pfiiii:
	.zero		936


//--------------------- SYMBOLS --------------------------

	.type		.nv.reservedSmem.offset0,@object
	.size		.nv.reservedSmem.offset0,0x4
